//
// Generated by NVIDIA NVVM Compiler
//
// Compiler Build ID: CL-36424714
// Cuda compilation tools, release 13.0, V13.0.88
// Based on NVVM 20.0.0
//

.version 9.0
.target sm_100
.address_size 64

	// .globl	_Z15matrixMulTilingPiS_S_i
// _ZZ15matrixMulTilingPiS_S_iE4ds_a has been demoted
// _ZZ15matrixMulTilingPiS_S_iE4ds_b has been demoted

.visible .entry _Z15matrixMulTilingPiS_S_i(
	.param .u64 .ptr .align 1 _Z15matrixMulTilingPiS_S_i_param_0,
	.param .u64 .ptr .align 1 _Z15matrixMulTilingPiS_S_i_param_1,
	.param .u64 .ptr .align 1 _Z15matrixMulTilingPiS_S_i_param_2,
	.param .u32 _Z15matrixMulTilingPiS_S_i_param_3
)
{
	.reg .pred 	%p<9>;
	.reg .b32 	%r<321>;
	.reg .b64 	%rd<48>;
	// demoted variable
	.shared .align 4 .b8 _ZZ15matrixMulTilingPiS_S_iE4ds_a[400];
	// demoted variable
	.shared .align 4 .b8 _ZZ15matrixMulTilingPiS_S_iE4ds_b[400];
	ld.param.u32 	%r44, [_Z15matrixMulTilingPiS_S_i_param_3];
	mov.u32 	%r46, %ctaid.y;
	mov.u32 	%r1, %tid.y;
	mad.lo.s32 	%r2, %r46, 10, %r1;
	mov.u32 	%r47, %ctaid.x;
	mul.lo.s32 	%r3, %r47, 10;
	mov.u32 	%r4, %tid.x;
	add.s32 	%r5, %r3, %r4;
	mul.hi.s32 	%r48, %r44, 1717986919;
	shr.u32 	%r49, %r48, 31;
	shr.s32 	%r50, %r48, 2;
	add.s32 	%r6, %r50, %r49;
	setp.lt.s32 	%p1, %r44, 10;
	mov.b32 	%r320, 0;
	@%p1 bra 	$L__BB0_9;
	mad.lo.s32 	%r7, %r44, %r2, %r4;
	mul.lo.s32 	%r53, %r1, 40;
	mov.u32 	%r54, _ZZ15matrixMulTilingPiS_S_iE4ds_a;
	add.s32 	%r8, %r54, %r53;
	shl.b32 	%r55, %r4, 2;
	add.s32 	%r9, %r8, %r55;
	mov.u32 	%r56, _ZZ15matrixMulTilingPiS_S_iE4ds_b;
	add.s32 	%r11, %r56, %r55;
	add.s32 	%r10, %r11, %r53;
	add.s32 	%r57, %r6, -1;
	setp.lt.u32 	%p2, %r57, 3;
	mov.b32 	%r318, 0;
	mov.u32 	%r320, %r318;
	@%p2 bra 	$L__BB0_4;
	and.b32  	%r318, %r6, 268435452;
	neg.s32 	%r312, %r318;
	add.s32 	%r311, %r7, 20;
	add.s32 	%r60, %r1, 30;
	mad.lo.s32 	%r61, %r44, %r60, %r4;
	add.s32 	%r310, %r61, %r3;
	add.s32 	%r62, %r1, 20;
	mad.lo.s32 	%r63, %r44, %r62, %r4;
	add.s32 	%r309, %r63, %r3;
	add.s32 	%r64, %r1, 10;
	mad.lo.s32 	%r65, %r44, %r64, %r4;
	add.s32 	%r308, %r65, %r3;
	mad.lo.s32 	%r66, %r1, %r44, %r4;
	add.s32 	%r307, %r66, %r3;
	mov.b32 	%r320, 0;
$L__BB0_3:
	.pragma "nounroll";
	ld.param.u64 	%rd44, [_Z15matrixMulTilingPiS_S_i_param_1];
	ld.param.u64 	%rd41, [_Z15matrixMulTilingPiS_S_i_param_0];
	add.s32 	%r67, %r311, -20;
	cvta.to.global.u64 	%rd4, %rd41;
	mul.wide.u32 	%rd5, %r67, 4;
	add.s64 	%rd6, %rd4, %rd5;
	ld.global.u32 	%r68, [%rd6];
	st.shared.u32 	[%r9], %r68;
	cvta.to.global.u64 	%rd7, %rd44;
	mul.wide.u32 	%rd8, %r307, 4;
	add.s64 	%rd9, %rd7, %rd8;
	ld.global.u32 	%r69, [%rd9];
	st.shared.u32 	[%r10], %r69;
	bar.sync 	0;
	ld.shared.u32 	%r70, [%r8];
	ld.shared.u32 	%r71, [%r11];
	mad.lo.s32 	%r72, %r71, %r70, %r320;
	ld.shared.u32 	%r73, [%r8+4];
	ld.shared.u32 	%r74, [%r11+40];
	mad.lo.s32 	%r75, %r74, %r73, %r72;
	ld.shared.u32 	%r76, [%r8+8];
	ld.shared.u32 	%r77, [%r11+80];
	mad.lo.s32 	%r78, %r77, %r76, %r75;
	ld.shared.u32 	%r79, [%r8+12];
	ld.shared.u32 	%r80, [%r11+120];
	mad.lo.s32 	%r81, %r80, %r79, %r78;
	ld.shared.u32 	%r82, [%r8+16];
	ld.shared.u32 	%r83, [%r11+160];
	mad.lo.s32 	%r84, %r83, %r82, %r81;
	ld.shared.u32 	%r85, [%r8+20];
	ld.shared.u32 	%r86, [%r11+200];
	mad.lo.s32 	%r87, %r86, %r85, %r84;
	ld.shared.u32 	%r88, [%r8+24];
	ld.shared.u32 	%r89, [%r11+240];
	mad.lo.s32 	%r90, %r89, %r88, %r87;
	ld.shared.u32 	%r91, [%r8+28];
	ld.shared.u32 	%r92, [%r11+280];
	mad.lo.s32 	%r93, %r92, %r91, %r90;
	ld.shared.u32 	%r94, [%r8+32];
	ld.shared.u32 	%r95, [%r11+320];
	mad.lo.s32 	%r96, %r95, %r94, %r93;
	ld.shared.u32 	%r97, [%r8+36];
	ld.shared.u32 	%r98, [%r11+360];
	mad.lo.s32 	%r99, %r98, %r97, %r96;
	bar.sync 	0;
	add.s32 	%r100, %r311, -10;
	mul.wide.u32 	%rd10, %r100, 4;
	add.s64 	%rd11, %rd4, %rd10;
	ld.global.u32 	%r101, [%rd11];
	st.shared.u32 	[%r9], %r101;
	mul.wide.u32 	%rd12, %r308, 4;
	add.s64 	%rd13, %rd7, %rd12;
	ld.global.u32 	%r102, [%rd13];
	st.shared.u32 	[%r10], %r102;
	bar.sync 	0;
	ld.shared.u32 	%r103, [%r8];
	ld.shared.u32 	%r104, [%r11];
	mad.lo.s32 	%r105, %r104, %r103, %r99;
	ld.shared.u32 	%r106, [%r8+4];
	ld.shared.u32 	%r107, [%r11+40];
	mad.lo.s32 	%r108, %r107, %r106, %r105;
	ld.shared.u32 	%r109, [%r8+8];
	ld.shared.u32 	%r110, [%r11+80];
	mad.lo.s32 	%r111, %r110, %r109, %r108;
	ld.shared.u32 	%r112, [%r8+12];
	ld.shared.u32 	%r113, [%r11+120];
	mad.lo.s32 	%r114, %r113, %r112, %r111;
	ld.shared.u32 	%r115, [%r8+16];
	ld.shared.u32 	%r116, [%r11+160];
	mad.lo.s32 	%r117, %r116, %r115, %r114;
	ld.shared.u32 	%r118, [%r8+20];
	ld.shared.u32 	%r119, [%r11+200];
	mad.lo.s32 	%r120, %r119, %r118, %r117;
	ld.shared.u32 	%r121, [%r8+24];
	ld.shared.u32 	%r122, [%r11+240];
	mad.lo.s32 	%r123, %r122, %r121, %r120;
	ld.shared.u32 	%r124, [%r8+28];
	ld.shared.u32 	%r125, [%r11+280];
	mad.lo.s32 	%r126, %r125, %r124, %r123;
	ld.shared.u32 	%r127, [%r8+32];
	ld.shared.u32 	%r128, [%r11+320];
	mad.lo.s32 	%r129, %r128, %r127, %r126;
	ld.shared.u32 	%r130, [%r8+36];
	ld.shared.u32 	%r131, [%r11+360];
	mad.lo.s32 	%r132, %r131, %r130, %r129;
	bar.sync 	0;
	add.s32 	%r133, %r311, 10;
	mul.wide.u32 	%rd14, %r311, 4;
	add.s64 	%rd15, %rd4, %rd14;
	ld.global.u32 	%r134, [%rd15];
	st.shared.u32 	[%r9], %r134;
	mul.wide.u32 	%rd16, %r309, 4;
	add.s64 	%rd17, %rd7, %rd16;
	ld.global.u32 	%r135, [%rd17];
	st.shared.u32 	[%r10], %r135;
	bar.sync 	0;
	ld.shared.u32 	%r136, [%r8];
	ld.shared.u32 	%r137, [%r11];
	mad.lo.s32 	%r138, %r137, %r136, %r132;
	ld.shared.u32 	%r139, [%r8+4];
	ld.shared.u32 	%r140, [%r11+40];
	mad.lo.s32 	%r141, %r140, %r139, %r138;
	ld.shared.u32 	%r142, [%r8+8];
	ld.shared.u32 	%r143, [%r11+80];
	mad.lo.s32 	%r144, %r143, %r142, %r141;
	ld.shared.u32 	%r145, [%r8+12];
	ld.shared.u32 	%r146, [%r11+120];
	mad.lo.s32 	%r147, %r146, %r145, %r144;
	ld.shared.u32 	%r148, [%r8+16];
	ld.shared.u32 	%r149, [%r11+160];
	mad.lo.s32 	%r150, %r149, %r148, %r147;
	ld.shared.u32 	%r151, [%r8+20];
	ld.shared.u32 	%r152, [%r11+200];
	mad.lo.s32 	%r153, %r152, %r151, %r150;
	ld.shared.u32 	%r154, [%r8+24];
	ld.shared.u32 	%r155, [%r11+240];
	mad.lo.s32 	%r156, %r155, %r154, %r153;
	ld.shared.u32 	%r157, [%r8+28];
	ld.shared.u32 	%r158, [%r11+280];
	mad.lo.s32 	%r159, %r158, %r157, %r156;
	ld.shared.u32 	%r160, [%r8+32];
	ld.shared.u32 	%r161, [%r11+320];
	mad.lo.s32 	%r162, %r161, %r160, %r159;
	ld.shared.u32 	%r163, [%r8+36];
	ld.shared.u32 	%r164, [%r11+360];
	mad.lo.s32 	%r165, %r164, %r163, %r162;
	bar.sync 	0;
	mul.wide.u32 	%rd18, %r133, 4;
	add.s64 	%rd19, %rd4, %rd18;
	ld.global.u32 	%r166, [%rd19];
	st.shared.u32 	[%r9], %r166;
	mul.wide.u32 	%rd20, %r310, 4;
	add.s64 	%rd21, %rd7, %rd20;
	ld.global.u32 	%r167, [%rd21];
	st.shared.u32 	[%r10], %r167;
	bar.sync 	0;
	ld.shared.u32 	%r168, [%r8];
	ld.shared.u32 	%r169, [%r11];
	mad.lo.s32 	%r170, %r169, %r168, %r165;
	ld.shared.u32 	%r171, [%r8+4];
	ld.shared.u32 	%r172, [%r11+40];
	mad.lo.s32 	%r173, %r172, %r171, %r170;
	ld.shared.u32 	%r174, [%r8+8];
	ld.shared.u32 	%r175, [%r11+80];
	mad.lo.s32 	%r176, %r175, %r174, %r173;
	ld.shared.u32 	%r177, [%r8+12];
	ld.shared.u32 	%r178, [%r11+120];
	mad.lo.s32 	%r179, %r178, %r177, %r176;
	ld.shared.u32 	%r180, [%r8+16];
	ld.shared.u32 	%r181, [%r11+160];
	mad.lo.s32 	%r182, %r181, %r180, %r179;
	ld.shared.u32 	%r183, [%r8+20];
	ld.shared.u32 	%r184, [%r11+200];
	mad.lo.s32 	%r185, %r184, %r183, %r182;
	ld.shared.u32 	%r186, [%r8+24];
	ld.shared.u32 	%r187, [%r11+240];
	mad.lo.s32 	%r188, %r187, %r186, %r185;
	ld.shared.u32 	%r189, [%r8+28];
	ld.shared.u32 	%r190, [%r11+280];
	mad.lo.s32 	%r191, %r190, %r189, %r188;
	ld.shared.u32 	%r192, [%r8+32];
	ld.shared.u32 	%r193, [%r11+320];
	mad.lo.s32 	%r194, %r193, %r192, %r191;
	ld.shared.u32 	%r195, [%r8+36];
	ld.shared.u32 	%r196, [%r11+360];
	mad.lo.s32 	%r320, %r196, %r195, %r194;
	bar.sync 	0;
	add.s32 	%r312, %r312, 4;
	add.s32 	%r311, %r311, 40;
	mul.lo.s32 	%r197, %r44, 40;
	add.s32 	%r310, %r310, %r197;
	add.s32 	%r309, %r309, %r197;
	add.s32 	%r308, %r308, %r197;
	add.s32 	%r307, %r307, %r197;
	setp.ne.s32 	%p3, %r312, 0;
	@%p3 bra 	$L__BB0_3;
$L__BB0_4:
	and.b32  	%r36, %r6, 3;
	setp.eq.s32 	%p4, %r36, 0;
	@%p4 bra 	$L__BB0_9;
	setp.eq.s32 	%p5, %r36, 1;
	@%p5 bra 	$L__BB0_7;
	ld.param.u64 	%rd45, [_Z15matrixMulTilingPiS_S_i_param_1];
	ld.param.u64 	%rd42, [_Z15matrixMulTilingPiS_S_i_param_0];
	mul.lo.s32 	%r199, %r318, 10;
	add.s32 	%r200, %r7, %r199;
	cvta.to.global.u64 	%rd22, %rd42;
	mul.wide.u32 	%rd23, %r200, 4;
	add.s64 	%rd24, %rd22, %rd23;
	ld.global.u32 	%r201, [%rd24];
	st.shared.u32 	[%r9], %r201;
	add.s32 	%r202, %r199, %r1;
	mad.lo.s32 	%r203, %r202, %r44, %r5;
	cvta.to.global.u64 	%rd25, %rd45;
	mul.wide.u32 	%rd26, %r203, 4;
	add.s64 	%rd27, %rd25, %rd26;
	ld.global.u32 	%r204, [%rd27];
	st.shared.u32 	[%r10], %r204;
	bar.sync 	0;
	ld.shared.u32 	%r205, [%r8];
	ld.shared.u32 	%r206, [%r11];
	mad.lo.s32 	%r207, %r206, %r205, %r320;
	ld.shared.u32 	%r208, [%r8+4];
	ld.shared.u32 	%r209, [%r11+40];
	mad.lo.s32 	%r210, %r209, %r208, %r207;
	ld.shared.u32 	%r211, [%r8+8];
	ld.shared.u32 	%r212, [%r11+80];
	mad.lo.s32 	%r213, %r212, %r211, %r210;
	ld.shared.u32 	%r214, [%r8+12];
	ld.shared.u32 	%r215, [%r11+120];
	mad.lo.s32 	%r216, %r215, %r214, %r213;
	ld.shared.u32 	%r217, [%r8+16];
	ld.shared.u32 	%r218, [%r11+160];
	mad.lo.s32 	%r219, %r218, %r217, %r216;
	ld.shared.u32 	%r220, [%r8+20];
	ld.shared.u32 	%r221, [%r11+200];
	mad.lo.s32 	%r222, %r221, %r220, %r219;
	ld.shared.u32 	%r223, [%r8+24];
	ld.shared.u32 	%r224, [%r11+240];
	mad.lo.s32 	%r225, %r224, %r223, %r222;
	ld.shared.u32 	%r226, [%r8+28];
	ld.shared.u32 	%r227, [%r11+280];
	mad.lo.s32 	%r228, %r227, %r226, %r225;
	ld.shared.u32 	%r229, [%r8+32];
	ld.shared.u32 	%r230, [%r11+320];
	mad.lo.s32 	%r231, %r230, %r229, %r228;
	ld.shared.u32 	%r232, [%r8+36];
	ld.shared.u32 	%r233, [%r11+360];
	mad.lo.s32 	%r234, %r233, %r232, %r231;
	bar.sync 	0;
	add.s32 	%r235, %r200, 10;
	mul.wide.u32 	%rd28, %r235, 4;
	add.s64 	%rd29, %rd22, %rd28;
	ld.global.u32 	%r236, [%rd29];
	st.shared.u32 	[%r9], %r236;
	add.s32 	%r237, %r202, 10;
	mad.lo.s32 	%r238, %r237, %r44, %r5;
	mul.wide.u32 	%rd30, %r238, 4;
	add.s64 	%rd31, %rd25, %rd30;
	ld.global.u32 	%r239, [%rd31];
	st.shared.u32 	[%r10], %r239;
	bar.sync 	0;
	ld.shared.u32 	%r240, [%r8];
	ld.shared.u32 	%r241, [%r11];
	mad.lo.s32 	%r242, %r241, %r240, %r234;
	ld.shared.u32 	%r243, [%r8+4];
	ld.shared.u32 	%r244, [%r11+40];
	mad.lo.s32 	%r245, %r244, %r243, %r242;
	ld.shared.u32 	%r246, [%r8+8];
	ld.shared.u32 	%r247, [%r11+80];
	mad.lo.s32 	%r248, %r247, %r246, %r245;
	ld.shared.u32 	%r249, [%r8+12];
	ld.shared.u32 	%r250, [%r11+120];
	mad.lo.s32 	%r251, %r250, %r249, %r248;
	ld.shared.u32 	%r252, [%r8+16];
	ld.shared.u32 	%r253, [%r11+160];
	mad.lo.s32 	%r254, %r253, %r252, %r251;
	ld.shared.u32 	%r255, [%r8+20];
	ld.shared.u32 	%r256, [%r11+200];
	mad.lo.s32 	%r257, %r256, %r255, %r254;
	ld.shared.u32 	%r258, [%r8+24];
	ld.shared.u32 	%r259, [%r11+240];
	mad.lo.s32 	%r260, %r259, %r258, %r257;
	ld.shared.u32 	%r261, [%r8+28];
	ld.shared.u32 	%r262, [%r11+280];
	mad.lo.s32 	%r263, %r262, %r261, %r260;
	ld.shared.u32 	%r264, [%r8+32];
	ld.shared.u32 	%r265, [%r11+320];
	mad.lo.s32 	%r266, %r265, %r264, %r263;
	ld.shared.u32 	%r267, [%r8+36];
	ld.shared.u32 	%r268, [%r11+360];
	mad.lo.s32 	%r320, %r268, %r267, %r266;
	bar.sync 	0;
	add.s32 	%r318, %r318, 2;
$L__BB0_7:
	and.b32  	%r269, %r6, 1;
	setp.eq.b32 	%p6, %r269, 1;
	not.pred 	%p7, %p6;
	@%p7 bra 	$L__BB0_9;
	ld.param.u64 	%rd46, [_Z15matrixMulTilingPiS_S_i_param_1];
	ld.param.u64 	%rd43, [_Z15matrixMulTilingPiS_S_i_param_0];
	mul.lo.s32 	%r270, %r318, 10;
	add.s32 	%r271, %r7, %r270;
	cvta.to.global.u64 	%rd32, %rd43;
	mul.wide.u32 	%rd33, %r271, 4;
	add.s64 	%rd34, %rd32, %rd33;
	ld.global.u32 	%r272, [%rd34];
	st.shared.u32 	[%r9], %r272;
	add.s32 	%r273, %r270, %r1;
	mad.lo.s32 	%r274, %r273, %r44, %r5;
	cvta.to.global.u64 	%rd35, %rd46;
	mul.wide.u32 	%rd36, %r274, 4;
	add.s64 	%rd37, %rd35, %rd36;
	ld.global.u32 	%r275, [%rd37];
	st.shared.u32 	[%r10], %r275;
	bar.sync 	0;
	ld.shared.u32 	%r276, [%r8];
	ld.shared.u32 	%r277, [%r11];
	mad.lo.s32 	%r278, %r277, %r276, %r320;
	ld.shared.u32 	%r279, [%r8+4];
	ld.shared.u32 	%r280, [%r11+40];
	mad.lo.s32 	%r281, %r280, %r279, %r278;
	ld.shared.u32 	%r282, [%r8+8];
	ld.shared.u32 	%r283, [%r11+80];
	mad.lo.s32 	%r284, %r283, %r282, %r281;
	ld.shared.u32 	%r285, [%r8+12];
	ld.shared.u32 	%r286, [%r11+120];
	mad.lo.s32 	%r287, %r286, %r285, %r284;
	ld.shared.u32 	%r288, [%r8+16];
	ld.shared.u32 	%r289, [%r11+160];
	mad.lo.s32 	%r290, %r289, %r288, %r287;
	ld.shared.u32 	%r291, [%r8+20];
	ld.shared.u32 	%r292, [%r11+200];
	mad.lo.s32 	%r293, %r292, %r291, %r290;
	ld.shared.u32 	%r294, [%r8+24];
	ld.shared.u32 	%r295, [%r11+240];
	mad.lo.s32 	%r296, %r295, %r294, %r293;
	ld.shared.u32 	%r297, [%r8+28];
	ld.shared.u32 	%r298, [%r11+280];
	mad.lo.s32 	%r299, %r298, %r297, %r296;
	ld.shared.u32 	%r300, [%r8+32];
	ld.shared.u32 	%r301, [%r11+320];
	mad.lo.s32 	%r302, %r301, %r300, %r299;
	ld.shared.u32 	%r303, [%r8+36];
	ld.shared.u32 	%r304, [%r11+360];
	mad.lo.s32 	%r320, %r304, %r303, %r302;
	bar.sync 	0;
$L__BB0_9:
	max.s32 	%r305, %r2, %r5;
	setp.ge.s32 	%p8, %r305, %r44;
	@%p8 bra 	$L__BB0_11;
	ld.param.u64 	%rd47, [_Z15matrixMulTilingPiS_S_i_param_2];
	mad.lo.s32 	%r306, %r44, %r2, %r5;
	cvta.to.global.u64 	%rd38, %rd47;
	mul.wide.s32 	%rd39, %r306, 4;
	add.s64 	%rd40, %rd38, %rd39;
	st.global.u32 	[%rd40], %r320;
$L__BB0_11:
	ret;

}


// ===== COMPILED SASS (sm_100) =====

	.target	sm_100

	.elftype	@"ET_EXEC"


//--------------------- .note.nv.tkinfo           --------------------------
	.section	.note.nv.tkinfo,"",@"SHT_NOTE"
	.sectionflags	@"SHF_NOTE_NV_TKINFO"
	.tkinfo
        /*0018*/ 	.word	0x00000002
        /*0030*/ 	.string	""
        /*0030*/ 	.string	"ptxas"
        /*0030*/ 	.string	"Cuda compilation tools, release 13.0, V13.0.88"
        /*0030*/ 	.string	"Build cuda_13.0.r13.0/compiler.36424714_0"
        /*0030*/ 	.string	"-arch sm_100 -m 64 "



//--------------------- .note.nv.cuinfo           --------------------------
	.section	.note.nv.cuinfo,"",@"SHT_NOTE"
	.sectionflags	@"SHF_NOTE_NV_CUINFO"
        /*0018*/ 	.short	0x0002
        /*001a*/ 	.short	0x0064
        /*001c*/ 	.short	0x0082
	.zero		2


//--------------------- .nv.info                  --------------------------
	.section	.nv.info,"",@"SHT_CUDA_INFO"
	.align	4


	//----- nvinfo : EIATTR_REGCOUNT
	.align		4
        /*0000*/ 	.byte	0x04, 0x2f
        /*0002*/ 	.short	(.L_1 - .L_0)
	.align		4
.L_0:
        /*0004*/ 	.word	index@(_Z15matrixMulTilingPiS_S_i)
        /*0008*/ 	.word	0x00000020


	//----- nvinfo : EIATTR_FRAME_SIZE
	.align		4
.L_1:
        /*000c*/ 	.byte	0x04, 0x11
        /*000e*/ 	.short	(.L_3 - .L_2)
	.align		4
.L_2:
        /*0010*/ 	.word	index@(_Z15matrixMulTilingPiS_S_i)
        /*0014*/ 	.word	0x00000000


	//----- nvinfo : EIATTR_MIN_STACK_SIZE
	.align		4
.L_3:
        /*0018*/ 	.byte	0x04, 0x12
        /*001a*/ 	.short	(.L_5 - .L_4)
	.align		4
.L_4:
        /*001c*/ 	.word	index@(_Z15matrixMulTilingPiS_S_i)
        /*0020*/ 	.word	0x00000000
.L_5:


//--------------------- .nv.compat                --------------------------
	.section	.nv.compat,"",@"SHT_CUDA_COMPAT_INFO"
	.align	4
        /*0000*/ 	.byte	0x02, 0x09, 0x00, 0x00, 0x02, 0x02, 0x01, 0x00, 0x02, 0x05, 0x05, 0x00, 0x03, 0x07, 0x01, 0x01
        /*0010*/ 	.byte	0x02, 0x03, 0x00, 0x00, 0x02, 0x06, 0x01, 0x00, 0x04, 0x0b, 0x08, 0x00, 0x09, 0x00, 0x00, 0x00
        /*0020*/ 	.byte	0x00, 0x00, 0x00, 0x00


//--------------------- .nv.info._Z15matrixMulTilingPiS_S_i --------------------------
	.section	.nv.info._Z15matrixMulTilingPiS_S_i,"",@"SHT_CUDA_INFO"
	.sectionflags	@""
	.align	4


	//----- nvinfo : EIATTR_CUDA_API_VERSION
	.align		4
        /*0000*/ 	.byte	0x04, 0x37
        /*0002*/ 	.short	(.L_7 - .L_6)
.L_6:
        /*0004*/ 	.word	0x00000082


	//----- nvinfo : EIATTR_KPARAM_INFO
	.align		4
.L_7:
        /*0008*/ 	.byte	0x04, 0x17
        /*000a*/ 	.short	(.L_9 - .L_8)
.L_8:
        /*000c*/ 	.word	0x00000000
        /*0010*/ 	.short	0x0003
        /*0012*/ 	.short	0x0018
        /*0014*/ 	.byte	0x00, 0xf0, 0x11, 0x00


	//----- nvinfo : EIATTR_KPARAM_INFO
	.align		4
.L_9:
        /*0018*/ 	.byte	0x04, 0x17
        /*001a*/ 	.short	(.L_11 - .L_10)
.L_10:
        /*001c*/ 	.word	0x00000000
        /*0020*/ 	.short	0x0002
        /*0022*/ 	.short	0x0010
        /*0024*/ 	.byte	0x00, 0xf5, 0x21, 0x00


	//----- nvinfo : EIATTR_KPARAM_INFO
	.align		4
.L_11:
        /*0028*/ 	.byte	0x04, 0x17
        /*002a*/ 	.short	(.L_13 - .L_12)
.L_12:
        /*002c*/ 	.word	0x00000000
        /*0030*/ 	.short	0x0001
        /*0032*/ 	.short	0x0008
        /*0034*/ 	.byte	0x00, 0xf5, 0x21, 0x00


	//----- nvinfo : EIATTR_KPARAM_INFO
	.align		4
.L_13:
        /*0038*/ 	.byte	0x04, 0x17
        /*003a*/ 	.short	(.L_15 - .L_14)
.L_14:
        /*003c*/ 	.word	0x00000000
        /*0040*/ 	.short	0x0000
        /*0042*/ 	.short	0x0000
        /*0044*/ 	.byte	0x00, 0xf5, 0x21, 0x00


	//----- nvinfo : EIATTR_SPARSE_MMA_MASK
	.align		4
.L_15:
        /*0048*/ 	.byte	0x03, 0x50
        /*004a*/ 	.short	0x0000


	//----- nvinfo : EIATTR_MAXREG_COUNT
	.align		4
        /*004c*/ 	.byte	0x03, 0x1b
        /*004e*/ 	.short	0x00ff


	//----- nvinfo : EIATTR_NUM_BARRIERS
	.align		4
        /*0050*/ 	.byte	0x02, 0x4c
        /*0052*/ 	.byte	0x01
	.zero		1


	//----- nvinfo : EIATTR_MERCURY_ISA_VERSION
	.align		4
        /*0054*/ 	.byte	0x03, 0x5f
        /*0056*/ 	.short	0x0101


	//----- nvinfo : EIATTR_VRC_CTA_INIT_COUNT
	.align		4
        /*0058*/ 	.byte	0x02, 0x4a
	.zero		1
	.zero		1


	//----- nvinfo : EIATTR_EXIT_INSTR_OFFSETS
	.align		4
        /*005c*/ 	.byte	0x04, 0x1c
        /*005e*/ 	.short	(.L_17 - .L_16)


	//   ....[0]....
.L_16:
        /*0060*/ 	.word	0x00001380


	//   ....[1]....
        /*0064*/ 	.word	0x000013d0


	//----- nvinfo : EIATTR_CBANK_PARAM_SIZE
	.align		4
.L_17:
        /*0068*/ 	.byte	0x03, 0x19
        /*006a*/ 	.short	0x001c


	//----- nvinfo : EIATTR_PARAM_CBANK
	.align		4
        /*006c*/ 	.byte	0x04, 0x0a
        /*006e*/ 	.short	(.L_19 - .L_18)
	.align		4
.L_18:
        /*0070*/ 	.word	index@(.nv.constant0._Z15matrixMulTilingPiS_S_i)
        /*0074*/ 	.short	0x0380
        /*0076*/ 	.short	0x001c


	//----- nvinfo : EIATTR_SW_WAR
	.align		4
.L_19:
        /*0078*/ 	.byte	0x04, 0x36
        /*007a*/ 	.short	(.L_21 - .L_20)
.L_20:
        /*007c*/ 	.word	0x00000008
.L_21:


//--------------------- .nv.callgraph             --------------------------
	.section	.nv.callgraph,"",@"SHT_CUDA_CALLGRAPH"
	.align	4
	.sectionentsize	8
	.align		4
        /*0000*/ 	.word	0x00000000
	.align		4
        /*0004*/ 	.word	0xffffffff
	.align		4
        /*0008*/ 	.word	0x00000000
	.align		4
        /*000c*/ 	.word	0xfffffffe
	.align		4
        /*0010*/ 	.word	0x00000000
	.align		4
        /*0014*/ 	.word	0xfffffffd
	.align		4
        /*0018*/ 	.word	0x00000000
	.align		4
        /*001c*/ 	.word	0xfffffffc


//--------------------- .text._Z15matrixMulTilingPiS_S_i --------------------------
	.section	.text._Z15matrixMulTilingPiS_S_i,"ax",@progbits
	.align	128
        .global         _Z15matrixMulTilingPiS_S_i
        .type           _Z15matrixMulTilingPiS_S_i,@function
        .size           _Z15matrixMulTilingPiS_S_i,(.L_x_5 - _Z15matrixMulTilingPiS_S_i)
        .other          _Z15matrixMulTilingPiS_S_i,@"STO_CUDA_ENTRY STV_DEFAULT"
_Z15matrixMulTilingPiS_S_i:
.text._Z15matrixMulTilingPiS_S_i:
[----:B------:R-:W-:Y:S08]  /*0000*/  LDC R1, c[0x0][0x37c] ;  /* 0x0000df00ff017b82 */ /* 0x000ff00000000800 */
[----:B------:R-:W0:Y:S01]  /*0010*/  LDC R0, c[0x0][0x398] ;  /* 0x0000e600ff007b82 */ /* 0x000e220000000800 */
[----:B------:R-:W1:Y:S01]  /*0020*/  S2R R12, SR_CTAID.Y ;  /* 0x00000000000c7919 */ /* 0x000e620000002600 */
[----:B------:R-:W2:Y:S01]  /*0030*/  LDCU.64 UR4, c[0x0][0x358] ;  /* 0x00006b00ff0477ac */ /* 0x000ea20008000a00 */
[----:B------:R-:W-:Y:S01]  /*0040*/  HFMA2 R14, -RZ, RZ, 0, 0 ;  /* 0x00000000ff0e7431 */ /* 0x000fe200000001ff */
[----:B------:R-:W1:Y:S01]  /*0050*/  S2R R3, SR_TID.Y ;  /* 0x0000000000037919 */ /* 0x000e620000002200 */
[----:B------:R-:W3:Y:S01]  /*0060*/  S2R R13, SR_CTAID.X ;  /* 0x00000000000d7919 */ /* 0x000ee20000002500 */
[----:B------:R-:W3:Y:S01]  /*0070*/  S2R R17, SR_TID.X ;  /* 0x0000000000117919 */ /* 0x000ee20000002100 */
[C---:B0-----:R-:W-:Y:S01]  /*0080*/  ISETP.GE.AND P0, PT, R0.reuse, 0xa, PT ;  /* 0x0000000a0000780c */ /* 0x041fe20003f06270 */
[----:B------:R-:W-:-:S05]  /*0090*/  IMAD.HI R10, R0, 0x66666667, RZ ;  /* 0x66666667000a7827 */ /* 0x000fca00078e02ff */
[----:B------:R-:W-:-:S04]  /*00a0*/  SHF.R.U32.HI R5, RZ, 0x1f, R10 ;  /* 0x0000001fff057819 */ /* 0x000fc8000001160a */
[----:B------:R-:W-:Y:S01]  /*00b0*/  LEA.HI.SX32 R10, R10, R5, 0x1e ;  /* 0x000000050a0a7211 */ /* 0x000fe200078ff2ff */
[----:B-1----:R-:W-:Y:S02]  /*00c0*/  IMAD R12, R12, 0xa, R3 ;  /* 0x0000000a0c0c7824 */ /* 0x002fe400078e0203 */
[----:B---3--:R-:W-:Y:S01]  /*00d0*/  IMAD R25, R13, 0xa, R17 ;  /* 0x0000000a0d197824 */ /* 0x008fe200078e0211 */
[----:B--2---:R-:W-:Y:S06]  /*00e0*/  @!P0 BRA `(.L_x_0) ;  /* 0x00000010009c8947 */ /* 0x004fec0003800000 */
[----:B------:R-:W0:Y:S01]  /*00f0*/  S2R R6, SR_CgaCtaId ;  /* 0x0000000000067919 */ /* 0x000e220000008800 */
[----:B------:R-:W-:Y:S01]  /*0100*/  IADD3 R7, PT, PT, R10, -0x1, RZ ;  /* 0xffffffff0a077810 */ /* 0x000fe20007ffe0ff */
[----:B------:R-:W-:Y:S01]  /*0110*/  IMAD R23, R12, R0, R17 ;  /* 0x000000000c177224 */ /* 0x000fe200078e0211 */
[----:B------:R-:W-:Y:S02]  /*0120*/  MOV R2, 0x400 ;  /* 0x0000040000027802 */ /* 0x000fe40000000f00 */
[----:B------:R-:W-:Y:S02]  /*0130*/  ISETP.GE.U32.AND P0, PT, R7, 0x3, PT ;  /* 0x000000030700780c */ /* 0x000fe40003f06070 */
[----:B------:R-:W-:Y:S02]  /*0140*/  IADD3 R5, PT, PT, R2, 0x190, RZ ;  /* 0x0000019002057810 */ /* 0x000fe40007ffe0ff */
[----:B------:R-:W-:Y:S02]  /*0150*/  MOV R8, RZ ;  /* 0x000000ff00087202 */ /* 0x000fe40000000f00 */
[----:B------:R-:W-:-:S02]  /*0160*/  MOV R14, RZ ;  /* 0x000000ff000e7202 */ /* 0x000fc40000000f00 */
[C---:B0-----:R-:W-:Y:S02]  /*0170*/  LEA R4, R6.reuse, R2, 0x18 ;  /* 0x0000000206047211 */ /* 0x041fe400078ec0ff */
[----:B------:R-:W-:-:S03]  /*0180*/  LEA R5, R6, R5, 0x18 ;  /* 0x0000000506057211 */ /* 0x000fc600078ec0ff */
[----:B------:R-:W-:Y:S01]  /*0190*/  IMAD R4, R3, 0x28, R4 ;  /* 0x0000002803047824 */ /* 0x000fe200078e0204 */
[----:B------:R-:W-:-:S04]  /*01a0*/  LEA R6, R17, R5, 0x2 ;  /* 0x0000000511067211 */ /* 0x000fc800078e10ff */
[----:B------:R-:W-:Y:S01]  /*01b0*/  LEA R5, R17, R4, 0x2 ;  /* 0x0000000411057211 */ /* 0x000fe200078e10ff */
[----:B------:R-:W-:Y:S01]  /*01c0*/  IMAD R7, R3, 0x28, R6 ;  /* 0x0000002803077824 */ /* 0x000fe200078e0206 */
[----:B------:R-:W-:Y:S06]  /*01d0*/  @!P0 BRA `(.L_x_1) ;  /* 0x0000000800808947 */ /* 0x000fec0003800000 */
[C---:B------:R-:W-:Y:S01]  /*01e0*/  IADD3 R9, PT, PT, R3.reuse, 0x1e, RZ ;  /* 0x0000001e03097810 */ /* 0x040fe20007ffe0ff */
[CCC-:B------:R-:W-:Y:S01]  /*01f0*/  IMAD R18, R3.reuse, R0.reuse, R17.reuse ;  /* 0x0000000003127224 */ /* 0x1c0fe200078e0211 */
[C---:B------:R-:W-:Y:S02]  /*0200*/  IADD3 R11, PT, PT, R3.reuse, 0x14, RZ ;  /* 0x00000014030b7810 */ /* 0x040fe40007ffe0ff */
[----:B------:R-:W-:Y:S01]  /*0210*/  IADD3 R15, PT, PT, R3, 0xa, RZ ;  /* 0x0000000a030f7810 */ /* 0x000fe20007ffe0ff */
[-CC-:B------:R-:W-:Y:S01]  /*0220*/  IMAD R2, R9, R0.reuse, R17.reuse ;  /* 0x0000000009027224 */ /* 0x180fe200078e0211 */
[----:B------:R-:W-:Y:S01]  /*0230*/  LOP3.LUT R8, R10, 0xffffffc, RZ, 0xc0, !PT ;  /* 0x0ffffffc0a087812 */ /* 0x000fe200078ec0ff */
[-CC-:B------:R-:W-:Y:S02]  /*0240*/  IMAD R14, R11, R0.reuse, R17.reuse ;  /* 0x000000000b0e7224 */ /* 0x180fe400078e0211 */
[----:B------:R-:W-:Y:S01]  /*0250*/  IMAD R16, R15, R0, R17 ;  /* 0x000000000f107224 */ /* 0x000fe200078e0211 */
[----:B------:R-:W-:Y:S01]  /*0260*/  IADD3 R9, PT, PT, -R8, RZ, RZ ;  /* 0x000000ff08097210 */ /* 0x000fe20007ffe1ff */
[----:B------:R-:W-:-:S02]  /*0270*/  IMAD R15, R13, 0xa, R18 ;  /* 0x0000000a0d0f7824 */ /* 0x000fc400078e0212 */
[----:B------:R-:W-:Y:S01]  /*0280*/  IMAD R21, R13, 0xa, R2 ;  /* 0x0000000a0d157824 */ /* 0x000fe200078e0202 */
[----:B------:R-:W-:Y:S01]  /*0290*/  IADD3 R2, PT, PT, R23, 0x14, RZ ;  /* 0x0000001417027810 */ /* 0x000fe20007ffe0ff */
[C---:B------:R-:W-:Y:S01]  /*02a0*/  IMAD R11, R13.reuse, 0xa, R14 ;  /* 0x0000000a0d0b7824 */ /* 0x040fe200078e020e */
[----:B------:R-:W-:Y:S01]  /*02b0*/  MOV R14, RZ ;  /* 0x000000ff000e7202 */ /* 0x000fe20000000f00 */
[----:B------:R-:W-:-:S07]  /*02c0*/  IMAD R13, R13, 0xa, R16 ;  /* 0x0000000a0d0d7824 */ /* 0x000fce00078e0210 */
.L_x_2:
[----:B------:R-:W0:Y:S01]  /*02d0*/  LDC.64 R26, c[0x0][0x380] ;  /* 0x0000e000ff1a7b82 */ /* 0x000e220000000a00 */
[----:B------:R-:W-:-:S07]  /*02e0*/  IADD3 R17, PT, PT, R2, -0x14, RZ ;  /* 0xffffffec02117810 */ /* 0x000fce0007ffe0ff */
[----:B------:R-:W1:Y:S01]  /*02f0*/  LDC.64 R18, c[0x0][0x388] ;  /* 0x0000e200ff127b82 */ /* 0x000e620000000a00 */
[----:B0-----:R-:W-:-:S05]  /*0300*/  IMAD.WIDE.U32 R16, R17, 0x4, R26 ;  /* 0x0000000411107825 */ /* 0x001fca00078e001a */
[----:B------:R-:W2:Y:S01]  /*0310*/  LDG.E R20, desc[UR4][R16.64] ;  /* 0x0000000410147981 */ /* 0x000ea2000c1e1900 */
[----:B-1----:R-:W-:-:S06]  /*0320*/  IMAD.WIDE.U32 R28, R15, 0x4, R18 ;  /* 0x000000040f1c7825 */ /* 0x002fcc00078e0012 */
[----:B------:R-:W3:Y:S04]  /*0330*/  LDG.E R28, desc[UR4][R28.64] ;  /* 0x000000041c1c7981 */ /* 0x000ee8000c1e1900 */
[----:B--2---:R-:W-:Y:S04]  /*0340*/  STS [R5], R20 ;  /* 0x0000001405007388 */ /* 0x004fe80000000800 */
[----:B---3--:R-:W-:Y:S01]  /*0350*/  STS [R7], R28 ;  /* 0x0000001c07007388 */ /* 0x008fe20000000800 */
[----:B------:R-:W-:Y:S06]  /*0360*/  BAR.SYNC.DEFER_BLOCKING 0x0 ;  /* 0x0000000000007b1d */ /* 0x000fec0000010000 */
[----:B------:R-:W-:Y:S04]  /*0370*/  LDS R22, [R6] ;  /* 0x0000000006167984 */ /* 0x000fe80000000800 */
[----:B------:R-:W0:Y:S04]  /*0380*/  LDS.64 R16, [R4] ;  /* 0x0000000004107984 */ /* 0x000e280000000a00 */
[----:B------:R-:W1:Y:S04]  /*0390*/  LDS R24, [R6+0x28] ;  /* 0x0000280006187984 */ /* 0x000e680000000800 */
[----:B------:R-:W-:Y:S01]  /*03a0*/  LDS R20, [R6+0xc8] ;  /* 0x0000c80006147984 */ /* 0x000fe20000000800 */
[----:B0-----:R-:W-:-:S03]  /*03b0*/  IMAD R22, R16, R22, R14 ;  /* 0x0000001610167224 */ /* 0x001fc600078e020e */
[----:B------:R-:W-:Y:S01]  /*03c0*/  LDS R14, [R6+0x50] ;  /* 0x00005000060e7984 */ /* 0x000fe20000000800 */
[----:B-1----:R-:W-:-:S03]  /*03d0*/  IMAD R22, R24, R17, R22 ;  /* 0x0000001118167224 */ /* 0x002fc600078e0216 */
[----:B------:R-:W0:Y:S04]  /*03e0*/  LDS.64 R16, [R4+0x8] ;  /* 0x0000080004107984 */ /* 0x000e280000000a00 */
[----:B------:R-:W1:Y:S01]  /*03f0*/  LDS R24, [R6+0x78] ;  /* 0x0000780006187984 */ /* 0x000e620000000800 */
[----:B0-----:R-:W-:-:S04]  /*0400*/  IMAD R14, R16, R14, R22 ;  /* 0x0000000e100e7224 */ /* 0x001fc800078e0216 */
[----:B-1----:R-:W-:Y:S02]  /*0410*/  IMAD R29, R24, R17, R14 ;  /* 0x00000011181d7224 */ /* 0x002fe400078e020e */
[----:B------:R-:W-:Y:S04]  /*0420*/  LDS R14, [R6+0xa0] ;  /* 0x0000a000060e7984 */ /* 0x000fe80000000800 */
[----:B------:R-:W0:Y:S02]  /*0430*/  LDS.64 R16, [R4+0x10] ;  /* 0x0000100004107984 */ /* 0x000e240000000a00 */
[----:B0-----:R-:W-:-:S04]  /*0440*/  IMAD R14, R16, R14, R29 ;  /* 0x0000000e100e7224 */ /* 0x001fc800078e021d */
[----:B------:R-:W-:Y:S02]  /*0450*/  IMAD R29, R20, R17, R14 ;  /* 0x00000011141d7224 */ /* 0x000fe400078e020e */
[----:B------:R-:W-:Y:S04]  /*0460*/  LDS R14, [R6+0xf0] ;  /* 0x0000f000060e7984 */ /* 0x000fe80000000800 */
[----:B------:R-:W0:Y:S04]  /*0470*/  LDS.64 R16, [R4+0x18] ;  /* 0x0000180004107984 */ /* 0x000e280000000a00 */
[----:B------:R-:W1:Y:S01]  /*0480*/  LDS R20, [R6+0x118] ;  /* 0x0001180006147984 */ /* 0x000e620000000800 */
[----:B0-----:R-:W-:-:S04]  /*0490*/  IMAD R14, R16, R14, R29 ;  /* 0x0000000e100e7224 */ /* 0x001fc800078e021d */
[----:B-1----:R-:W-:Y:S02]  /*04a0*/  IMAD R29, R20, R17, R14 ;  /* 0x00000011141d7224 */ /* 0x002fe400078e020e */
[----:B------:R-:W-:Y:S04]  /*04b0*/  LDS R14, [R6+0x140] ;  /* 0x00014000060e7984 */ /* 0x000fe80000000800 */
[----:B------:R-:W0:Y:S01]  /*04c0*/  LDS.64 R16, [R4+0x20] ;  /* 0x0000200004107984 */ /* 0x000e220000000a00 */
[----:B------:R-:W-:Y:S01]  /*04d0*/  IADD3 R28, PT, PT, R2, -0xa, RZ ;  /* 0xfffffff6021c7810 */ /* 0x000fe20007ffe0ff */
[----:B0-----:R-:W-:Y:S02]  /*04e0*/  IMAD R16, R16, R14, R29 ;  /* 0x0000000e10107224 */ /* 0x001fe400078e021d */
[----:B------:R-:W0:Y:S02]  /*04f0*/  LDS R14, [R6+0x168] ;  /* 0x00016800060e7984 */ /* 0x000e240000000800 */
[----:B------:R-:W-:Y:S01]  /*0500*/  IMAD.WIDE.U32 R28, R28, 0x4, R26 ;  /* 0x000000041c1c7825 */ /* 0x000fe200078e001a */
[----:B------:R-:W-:Y:S06]  /*0510*/  BAR.SYNC.DEFER_BLOCKING 0x0 ;  /* 0x0000000000007b1d */ /* 0x000fec0000010000 */
[----:B------:R1:W2:Y:S02]  /*0520*/  LDG.E R20, desc[UR4][R28.64] ;  /* 0x000000041c147981 */ /* 0x0002a4000c1e1900 */
[----:B-1----:R-:W-:-:S05]  /*0530*/  IMAD.WIDE.U32 R28, R13, 0x4, R18 ;  /* 0x000000040d1c7825 */ /* 0x002fca00078e0012 */
[----:B------:R-:W3:Y:S01]  /*0540*/  LDG.E R22, desc[UR4][R28.64] ;  /* 0x000000041c167981 */ /* 0x000ee2000c1e1900 */
[----:B0-----:R-:W-:-:S03]  /*0550*/  IMAD R14, R14, R17, R16 ;  /* 0x000000110e0e7224 */ /* 0x001fc600078e0210 */
[----:B--2---:R-:W-:Y:S04]  /*0560*/  STS [R5], R20 ;  /* 0x0000001405007388 */ /* 0x004fe80000000800 */
[----:B---3--:R-:W-:Y:S01]  /*0570*/  STS [R7], R22 ;  /* 0x0000001607007388 */ /* 0x008fe20000000800 */
[----:B------:R-:W-:Y:S06]  /*0580*/  BAR.SYNC.DEFER_BLOCKING 0x0 ;  /* 0x0000000000007b1d */ /* 0x000fec0000010000 */
[----:B------:R-:W-:Y:S04]  /*0590*/  LDS R24, [R6] ;  /* 0x0000000006187984 */ /* 0x000fe80000000800 */
[----:B------:R-:W0:Y:S04]  /*05a0*/  LDS.64 R16, [R4] ;  /* 0x0000000004107984 */ /* 0x000e280000000a00 */
[----:B------:R-:W1:Y:S01]  /*05b0*/  LDS R20, [R6+0x28] ;  /* 0x0000280006147984 */ /* 0x000e620000000800 */
[----:B0-----:R-:W-:-:S03]  /*05c0*/  IMAD R14, R16, R24, R14 ;  /* 0x00000018100e7224 */ /* 0x001fc600078e020e */
[----:B------:R-:W-:Y:S01]  /*05d0*/  LDS R24, [R6+0x78] ;  /* 0x0000780006187984 */ /* 0x000fe20000000800 */
[----:B-1----:R-:W-:-:S03]  /*05e0*/  IMAD R14, R20, R17, R14 ;  /* 0x00000011140e7224 */ /* 0x002fc600078e020e */
[----:B------:R-:W-:Y:S04]  /*05f0*/  LDS R20, [R6+0x50] ;  /* 0x0000500006147984 */ /* 0x000fe80000000800 */
[----:B------:R-:W0:Y:S02]  /*0600*/  LDS.64 R16, [R4+0x8] ;  /* 0x0000080004107984 */ /* 0x000e240000000a00 */
[----:B0-----:R-:W-:Y:S02]  /*0610*/  IMAD R14, R16, R20, R14 ;  /* 0x00000014100e7224 */ /* 0x001fe400078e020e */
[----:B------:R-:W-:Y:S02]  /*0620*/  LDS R20, [R6+0xc8] ;  /* 0x0000c80006147984 */ /* 0x000fe40000000800 */
[----:B------:R-:W-:-:S02]  /*0630*/  IMAD R29, R24, R17, R14 ;  /* 0x00000011181d7224 */ /* 0x000fc400078e020e */
        /* <DEDUP_REMOVED lines=10> */
[----:B------:R-:W0:Y:S02]  /*06e0*/  LDS.64 R16, [R4+0x20] ;  /* 0x0000200004107984 */ /* 0x000e240000000a00 */
[----:B0-----:R-:W-:Y:S02]  /*06f0*/  IMAD R16, R16, R14, R29 ;  /* 0x0000000e10107224 */ /* 0x001fe400078e021d */
[----:B------:R-:W0:Y:S01]  /*0700*/  LDS R14, [R6+0x168] ;  /* 0x00016800060e7984 */ /* 0x000e220000000800 */
        /* <DEDUP_REMOVED lines=31> */
[----:B------:R-:W-:-:S05]  /*0900*/  IADD3 R29, PT, PT, R2, 0xa, RZ ;  /* 0x0000000a021d7810 */ /* 0x000fca0007ffe0ff */
[----:B------:R-:W-:-:S04]  /*0910*/  IMAD.WIDE.U32 R26, R29, 0x4, R26 ;  /* 0x000000041d1a7825 */ /* 0x000fc800078e001a */
[----:B------:R-:W-:-:S04]  /*0920*/  IMAD.WIDE.U32 R28, R21, 0x4, R18 ;  /* 0x00000004151c7825 */ /* 0x000fc800078e0012 */
[----:B0-----:R-:W-:Y:S02]  /*0930*/  IMAD R14, R16, R20, R14 ;  /* 0x00000014100e7224 */ /* 0x001fe400078e020e */
[----:B------:R-:W0:Y:S01]  /*0940*/  LDS R16, [R6+0x168] ;  /* 0x0001680006107984 */ /* 0x000e220000000800 */
[----:B------:R-:W-:Y:S06]  /*0950*/  BAR.SYNC.DEFER_BLOCKING 0x0 ;  /* 0x0000000000007b1d */ /* 0x000fec0000010000 */
[----:B------:R-:W2:Y:S04]  /*0960*/  LDG.E R26, desc[UR4][R26.64] ;  /* 0x000000041a1a7981 */ /* 0x000ea8000c1e1900 */
[----:B------:R-:W3:Y:S01]  /*0970*/  LDG.E R28, desc[UR4][R28.64] ;  /* 0x000000041c1c7981 */ /* 0x000ee2000c1e1900 */
[----:B0-----:R-:W-:Y:S01]  /*0980*/  IMAD R22, R16, R17, R14 ;  /* 0x0000001110167224 */ /* 0x001fe200078e020e */
[----:B------:R-:W-:-:S04]  /*0990*/  IADD3 R9, PT, PT, R9, 0x4, RZ ;  /* 0x0000000409097810 */ /* 0x000fc80007ffe0ff */
[----:B------:R-:W-:Y:S01]  /*09a0*/  ISETP.NE.AND P0, PT, R9, RZ, PT ;  /* 0x000000ff0900720c */ /* 0x000fe20003f05270 */
[----:B------:R-:W-:Y:S01]  /*09b0*/  IMAD R21, R0, 0x28, R21 ;  /* 0x0000002800157824 */ /* 0x000fe200078e0215 */
[----:B------:R-:W-:Y:S01]  /*09c0*/  IADD3 R2, PT, PT, R2, 0x28, RZ ;  /* 0x0000002802027810 */ /* 0x000fe20007ffe0ff */
[C---:B------:R-:W-:Y:S02]  /*09d0*/  IMAD R11, R0.reuse, 0x28, R11 ;  /* 0x00000028000b7824 */ /* 0x040fe400078e020b */
[C---:B------:R-:W-:Y:S02]  /*09e0*/  IMAD R13, R0.reuse, 0x28, R13 ;  /* 0x00000028000d7824 */ /* 0x040fe400078e020d */
[----:B------:R-:W-:Y:S01]  /*09f0*/  IMAD R15, R0, 0x28, R15 ;  /* 0x00000028000f7824 */ /* 0x000fe200078e020f */
[----:B--2---:R-:W-:Y:S04]  /*0a00*/  STS [R5], R26 ;  /* 0x0000001a05007388 */ /* 0x004fe80000000800 */
[----:B---3--:R-:W-:Y:S01]  /*0a10*/  STS [R7], R28 ;  /* 0x0000001c07007388 */ /* 0x008fe20000000800 */
[----:B------:R-:W-:Y:S06]  /*0a20*/  BAR.SYNC.DEFER_BLOCKING 0x0 ;  /* 0x0000000000007b1d */ /* 0x000fec0000010000 */
[----:B------:R-:W-:Y:S04]  /*0a30*/  LDS R24, [R6] ;  /* 0x0000000006187984 */ /* 0x000fe80000000800 */
[----:B------:R-:W0:Y:S04]  /*0a40*/  LDS.64 R18, [R4] ;  /* 0x0000000004127984 */ /* 0x000e280000000a00 */
[----:B------:R-:W1:Y:S04]  /*0a50*/  LDS R20, [R6+0x28] ;  /* 0x0000280006147984 */ /* 0x000e680000000800 */
[----:B------:R-:W-:Y:S04]  /*0a60*/  LDS R14, [R6+0x50] ;  /* 0x00005000060e7984 */ /* 0x000fe80000000800 */
[----:B------:R-:W2:Y:S04]  /*0a70*/  LDS.64 R16, [R4+0x8] ;  /* 0x0000080004107984 */ /* 0x000ea80000000a00 */
[----:B------:R-:W-:Y:S01]  /*0a80*/  LDS R27, [R6+0xa0] ;  /* 0x0000a000061b7984 */ /* 0x000fe20000000800 */
[----:B0-----:R-:W-:-:S03]  /*0a90*/  IMAD R18, R18, R24, R22 ;  /* 0x0000001812127224 */ /* 0x001fc600078e0216 */
[----:B------:R-:W0:Y:S01]  /*0aa0*/  LDS R22, [R6+0x78] ;  /* 0x0000780006167984 */ /* 0x000e220000000800 */
[----:B-1----:R-:W-:-:S03]  /*0ab0*/  IMAD R29, R20, R19, R18 ;  /* 0x00000013141d7224 */ /* 0x002fc600078e0212 */
[----:B------:R-:W1:Y:S04]  /*0ac0*/  LDS.64 R18, [R4+0x10] ;  /* 0x0000100004127984 */ /* 0x000e680000000a00 */
[----:B------:R-:W3:Y:S01]  /*0ad0*/  LDS R20, [R6+0xc8] ;  /* 0x0000c80006147984 */ /* 0x000ee20000000800 */
[----:B--2---:R-:W-:-:S03]  /*0ae0*/  IMAD R14, R16, R14, R29 ;  /* 0x0000000e100e7224 */ /* 0x004fc600078e021d */
[----:B------:R-:W-:Y:S04]  /*0af0*/  LDS R29, [R6+0xf0] ;  /* 0x0000f000061d7984 */ /* 0x000fe80000000800 */
[----:B------:R-:W-:Y:S01]  /*0b00*/  LDS R24, [R6+0x168] ;  /* 0x0001680006187984 */ /* 0x000fe20000000800 */
[----:B0-----:R-:W-:-:S03]  /*0b10*/  IMAD R14, R22, R17, R14 ;  /* 0x00000011160e7224 */ /* 0x001fc600078e020e */
[----:B------:R-:W0:Y:S01]  /*0b20*/  LDS.64 R16, [R4+0x18] ;  /* 0x0000180004107984 */ /* 0x000e220000000a00 */
[----:B-1----:R-:W-:-:S03]  /*0b30*/  IMAD R18, R18, R27, R14 ;  /* 0x0000001b12127224 */ /* 0x002fc600078e020e */
[----:B------:R-:W1:Y:S01]  /*0b40*/  LDS R14, [R6+0x118] ;  /* 0x00011800060e7984 */ /* 0x000e620000000800 */
[----:B---3--:R-:W-:-:S03]  /*0b50*/  IMAD R20, R20, R19, R18 ;  /* 0x0000001314147224 */ /* 0x008fc600078e0212 */
[----:B------:R-:W-:Y:S04]  /*0b60*/  LDS R22, [R6+0x140] ;  /* 0x0001400006167984 */ /* 0x000fe80000000800 */
[----:B------:R-:W2:Y:S01]  /*0b70*/  LDS.64 R18, [R4+0x20] ;  /* 0x0000200004127984 */ /* 0x000ea20000000a00 */
[----:B0-----:R-:W-:-:S04]  /*0b80*/  IMAD R16, R16, R29, R20 ;  /* 0x0000001d10107224 */ /* 0x001fc800078e0214 */
[----:B-1----:R-:W-:-:S04]  /*0b90*/  IMAD R17, R14, R17, R16 ;  /* 0x000000110e117224 */ /* 0x002fc800078e0210 */
[----:B--2---:R-:W-:-:S04]  /*0ba0*/  IMAD R18, R18, R22, R17 ;  /* 0x0000001612127224 */ /* 0x004fc800078e0211 */
[----:B------:R-:W-:Y:S01]  /*0bb0*/  IMAD R14, R24, R19, R18 ;  /* 0x00000013180e7224 */ /* 0x000fe200078e0212 */
[----:B------:R-:W-:Y:S06]  /*0bc0*/  BAR.SYNC.DEFER_BLOCKING 0x0 ;  /* 0x0000000000007b1d */ /* 0x000fec0000010000 */
[----:B------:R-:W-:Y:S05]  /*0bd0*/  @P0 BRA `(.L_x_2) ;  /* 0xfffffff400bc0947 */ /* 0x000fea000383ffff */
.L_x_1:
[----:B------:R-:W-:-:S13]  /*0be0*/  LOP3.LUT P0, R2, R10, 0x3, RZ, 0xc0, !PT ;  /* 0x000000030a027812 */ /* 0x000fda000780c0ff */
[----:B------:R-:W-:Y:S05]  /*0bf0*/  @!P0 BRA `(.L_x_0) ;  /* 0x0000000400d88947 */ /* 0x000fea0003800000 */
[----:B------:R-:W-:Y:S02]  /*0c00*/  ISETP.NE.AND P0, PT, R2, 0x1, PT ;  /* 0x000000010200780c */ /* 0x000fe40003f05270 */
[----:B------:R-:W-:-:S04]  /*0c10*/  LOP3.LUT R10, R10, 0x1, RZ, 0xc0, !PT ;  /* 0x000000010a0a7812 */ /* 0x000fc800078ec0ff */
[----:B------:R-:W-:-:S07]  /*0c20*/  ISETP.NE.U32.AND P1, PT, R10, 0x1, PT ;  /* 0x000000010a00780c */ /* 0x000fce0003f25070 */
[----:B------:R-:W-:Y:S06]  /*0c30*/  @!P0 BRA `(.L_x_3) ;  /* 0x00000004002c8947 */ /* 0x000fec0003800000 */
[----:B------:R-:W0:Y:S01]  /*0c40*/  LDC.64 R20, c[0x0][0x380] ;  /* 0x0000e000ff147b82 */ /* 0x000e220000000a00 */
[C---:B------:R-:W-:Y:S02]  /*0c50*/  IMAD R2, R8.reuse, 0xa, R3 ;  /* 0x0000000a08027824 */ /* 0x040fe400078e0203 */
[----:B------:R-:W-:Y:S02]  /*0c60*/  IMAD R9, R8, 0xa, R23 ;  /* 0x0000000a08097824 */ /* 0x000fe400078e0217 */
[----:B------:R-:W-:-:S03]  /*0c70*/  IMAD R27, R2, R0, R25 ;  /* 0x00000000021b7224 */ /* 0x000fc600078e0219 */
[----:B------:R-:W1:Y:S01]  /*0c80*/  LDC.64 R16, c[0x0][0x388] ;  /* 0x0000e200ff107b82 */ /* 0x000e620000000a00 */
[----:B0-----:R-:W-:-:S06]  /*0c90*/  IMAD.WIDE.U32 R28, R9, 0x4, R20 ;  /* 0x00000004091c7825 */ /* 0x001fcc00078e0014 */
[----:B------:R-:W2:Y:S01]  /*0ca0*/  LDG.E R28, desc[UR4][R28.64] ;  /* 0x000000041c1c7981 */ /* 0x000ea2000c1e1900 */
[----:B-1----:R-:W-:-:S06]  /*0cb0*/  IMAD.WIDE.U32 R26, R27, 0x4, R16 ;  /* 0x000000041b1a7825 */ /* 0x002fcc00078e0010 */
[----:B------:R-:W3:Y:S01]  /*0cc0*/  LDG.E R26, desc[UR4][R26.64] ;  /* 0x000000041a1a7981 */ /* 0x000ee2000c1e1900 */
[----:B------:R-:W-:Y:S02]  /*0cd0*/  IADD3 R2, PT, PT, R2, 0xa, RZ ;  /* 0x0000000a02027810 */ /* 0x000fe40007ffe0ff */
[----:B------:R-:W-:-:S05]  /*0ce0*/  IADD3 R9, PT, PT, R9, 0xa, RZ ;  /* 0x0000000a09097810 */ /* 0x000fca0007ffe0ff */
[----:B------:R-:W-:Y:S01]  /*0cf0*/  IMAD.WIDE.U32 R20, R9, 0x4, R20 ;  /* 0x0000000409147825 */ /* 0x000fe200078e0014 */
        /* <DEDUP_REMOVED lines=8> */
[----:B------:R-:W3:Y:S04]  /*0d80*/  LDS R22, [R6+0x78] ;  /* 0x0000780006167984 */ /* 0x000ee80000000800 */
[----:B------:R-:W-:Y:S04]  /*0d90*/  LDS R9, [R6+0xc8] ;  /* 0x0000c80006097984 */ /* 0x000fe80000000800 */
[----:B------:R-:W-:Y:S01]  /*0da0*/  LDS R29, [R6+0x140] ;  /* 0x00014000061d7984 */ /* 0x000fe20000000800 */
[----:B0-----:R-:W-:-:S03]  /*0db0*/  IMAD R10, R10, R13, R14 ;  /* 0x0000000d0a0a7224 */ /* 0x001fc600078e020e */
[----:B------:R-:W-:Y:S04]  /*0dc0*/  LDS R13, [R6+0xa0] ;  /* 0x0000a000060d7984 */ /* 0x000fe80000000800 */
[----:B------:R-:W0:Y:S01]  /*0dd0*/  LDS.64 R14, [R4+0x10] ;  /* 0x00001000040e7984 */ /* 0x000e220000000a00 */
[----:B-1----:R-:W-:-:S04]  /*0de0*/  IMAD R11, R27, R11, R10 ;  /* 0x0000000b1b0b7224 */ /* 0x002fc800078e020a */
[----:B--2---:R-:W-:Y:S02]  /*0df0*/  IMAD R11, R18, R24, R11 ;  /* 0x00000018120b7224 */ /* 0x004fe400078e020b */
[----:B------:R-:W-:Y:S02]  /*0e00*/  IMAD R27, R2, R0, R25 ;  /* 0x00000000021b7224 */ /* 0x000fe400078e0219 */
[----:B---3--:R-:W-:Y:S01]  /*0e10*/  IMAD R11, R22, R19, R11 ;  /* 0x00000013160b7224 */ /* 0x008fe200078e020b */
[----:B------:R-:W-:Y:S01]  /*0e20*/  LDS R2, [R6+0x168] ;  /* 0x0001680006027984 */ /* 0x000fe20000000800 */
[----:B------:R-:W-:-:S03]  /*0e30*/  IMAD.WIDE.U32 R18, R27, 0x4, R16 ;  /* 0x000000041b127825 */ /* 0x000fc600078e0010 */
[----:B------:R-:W-:Y:S04]  /*0e40*/  LDS R22, [R6+0x118] ;  /* 0x0001180006167984 */ /* 0x000fe80000000800 */
[----:B------:R-:W-:Y:S01]  /*0e50*/  LDS.64 R16, [R4+0x20] ;  /* 0x0000200004107984 */ /* 0x000fe20000000a00 */
[----:B0-----:R-:W-:-:S03]  /*0e60*/  IMAD R14, R14, R13, R11 ;  /* 0x0000000d0e0e7224 */ /* 0x001fc600078e020b */
[----:B------:R-:W-:Y:S04]  /*0e70*/  LDS R13, [R6+0xf0] ;  /* 0x0000f000060d7984 */ /* 0x000fe80000000800 */
[----:B------:R-:W0:Y:S01]  /*0e80*/  LDS.64 R10, [R4+0x18] ;  /* 0x00001800040a7984 */ /* 0x000e220000000a00 */
[----:B------:R-:W-:Y:S06]  /*0e90*/  BAR.SYNC.DEFER_BLOCKING 0x0 ;  /* 0x0000000000007b1d */ /* 0x000fec0000010000 */
[----:B------:R-:W2:Y:S04]  /*0ea0*/  LDG.E R20, desc[UR4][R20.64] ;  /* 0x0000000414147981 */ /* 0x000ea8000c1e1900 */
[----:B------:R1:W3:Y:S02]  /*0eb0*/  LDG.E R19, desc[UR4][R18.64] ;  /* 0x0000000412137981 */ /* 0x0002e4000c1e1900 */
[----:B-1----:R-:W-:-:S04]  /*0ec0*/  IMAD R18, R9, R15, R14 ;  /* 0x0000000f09127224 */ /* 0x002fc800078e020e */
[----:B0-----:R-:W-:-:S04]  /*0ed0*/  IMAD R10, R10, R13, R18 ;  /* 0x0000000d0a0a7224 */ /* 0x001fc800078e0212 */
[----:B------:R-:W-:-:S04]  /*0ee0*/  IMAD R10, R22, R11, R10 ;  /* 0x0000000b160a7224 */ /* 0x000fc800078e020a */
[----:B------:R-:W-:-:S04]  /*0ef0*/  IMAD R16, R16, R29, R10 ;  /* 0x0000001d10107224 */ /* 0x000fc800078e020a */
[----:B------:R-:W-:Y:S01]  /*0f00*/  IMAD R17, R2, R17, R16 ;  /* 0x0000001102117224 */ /* 0x000fe200078e0210 */
[----:B------:R-:W-:Y:S01]  /*0f10*/  IADD3 R8, PT, PT, R8, 0x2, RZ ;  /* 0x0000000208087810 */ /* 0x000fe20007ffe0ff */
        /* <DEDUP_REMOVED lines=10> */
[----:B------:R-:W4:Y:S04]  /*0fc0*/  LDS.64 R10, [R4+0x10] ;  /* 0x00001000040a7984 */ /* 0x000f280000000a00 */
[----:B------:R-:W5:Y:S04]  /*0fd0*/  LDS R2, [R6+0xc8] ;  /* 0x0000c80006027984 */ /* 0x000f680000000800 */
[----:B------:R-:W-:Y:S04]  /*0fe0*/  LDS R21, [R6+0xf0] ;  /* 0x0000f00006157984 */ /* 0x000fe80000000800 */
[----:B------:R-:W-:Y:S01]  /*0ff0*/  LDS R22, [R6+0x118] ;  /* 0x0001180006167984 */ /* 0x000fe20000000800 */
[----:B0-----:R-:W-:-:S03]  /*1000*/  IMAD R26, R26, R28, R17 ;  /* 0x0000001c1a1a7224 */ /* 0x001fc600078e0211 */
[----:B------:R-:W-:Y:S04]  /*1010*/  LDS.64 R18, [R4+0x20] ;  /* 0x0000200004127984 */ /* 0x000fe80000000a00 */
[----:B------:R-:W0:Y:S01]  /*1020*/  LDS.64 R16, [R4+0x18] ;  /* 0x0000180004107984 */ /* 0x000e220000000a00 */
[----:B-1----:R-:W-:-:S03]  /*1030*/  IMAD R24, R24, R27, R26 ;  /* 0x0000001b18187224 */ /* 0x002fc600078e021a */
[----:B------:R-:W1:Y:S01]  /*1040*/  LDS R27, [R6+0x140] ;  /* 0x00014000061b7984 */ /* 0x000e620000000800 */
[----:B--2---:R-:W-:-:S03]  /*1050*/  IMAD R9, R14, R9, R24 ;  /* 0x000000090e097224 */ /* 0x004fc600078e0218 */
[----:B------:R-:W2:Y:S01]  /*1060*/  LDS R14, [R6+0x168] ;  /* 0x00016800060e7984 */ /* 0x000ea20000000800 */
[----:B---3--:R-:W-:-:S04]  /*1070*/  IMAD R9, R20, R15, R9 ;  /* 0x0000000f14097224 */ /* 0x008fc800078e0209 */
[----:B----4-:R-:W-:-:S04]  /*1080*/  IMAD R9, R10, R13, R9 ;  /* 0x0000000d0a097224 */ /* 0x010fc800078e0209 */
[----:B-----5:R-:W-:-:S04]  /*1090*/  IMAD R2, R2, R11, R9 ;  /* 0x0000000b02027224 */ /* 0x020fc800078e0209 */
[----:B0-----:R-:W-:-:S04]  /*10a0*/  IMAD R2, R16, R21, R2 ;  /* 0x0000001510027224 */ /* 0x001fc800078e0202 */
[----:B------:R-:W-:-:S04]  /*10b0*/  IMAD R2, R22, R17, R2 ;  /* 0x0000001116027224 */ /* 0x000fc800078e0202 */
[----:B-1----:R-:W-:-:S04]  /*10c0*/  IMAD R2, R18, R27, R2 ;  /* 0x0000001b12027224 */ /* 0x002fc800078e0202 */
[----:B--2---:R-:W-:Y:S01]  /*10d0*/  IMAD R14, R14, R19, R2 ;  /* 0x000000130e0e7224 */ /* 0x004fe200078e0202 */
[----:B------:R-:W-:Y:S06]  /*10e0*/  BAR.SYNC.DEFER_BLOCKING 0x0 ;  /* 0x0000000000007b1d */ /* 0x000fec0000010000 */
.L_x_3:
[----:B------:R-:W-:Y:S05]  /*10f0*/  @P1 BRA `(.L_x_0) ;  /* 0x0000000000981947 */ /* 0x000fea0003800000 */
[----:B------:R-:W0:Y:S01]  /*1100*/  LDC.64 R16, c[0x0][0x380] ;  /* 0x0000e000ff107b82 */ /* 0x000e220000000a00 */
[C---:B------:R-:W-:Y:S02]  /*1110*/  IMAD R3, R8.reuse, 0xa, R3 ;  /* 0x0000000a08037824 */ /* 0x040fe400078e0203 */
[----:B------:R-:W-:Y:S02]  /*1120*/  IMAD R23, R8, 0xa, R23 ;  /* 0x0000000a08177824 */ /* 0x000fe400078e0217 */
[----:B------:R-:W-:-:S03]  /*1130*/  IMAD R3, R3, R0, R25 ;  /* 0x0000000003037224 */ /* 0x000fc600078e0219 */
[----:B------:R-:W1:Y:S01]  /*1140*/  LDC.64 R10, c[0x0][0x388] ;  /* 0x0000e200ff0a7b82 */ /* 0x000e620000000a00 */
[----:B0-----:R-:W-:-:S06]  /*1150*/  IMAD.WIDE.U32 R16, R23, 0x4, R16 ;  /* 0x0000000417107825 */ /* 0x001fcc00078e0010 */
[----:B------:R-:W2:Y:S01]  /*1160*/  LDG.E R16, desc[UR4][R16.64] ;  /* 0x0000000410107981 */ /* 0x000ea2000c1e1900 */
[----:B-1----:R-:W-:-:S05]  /*1170*/  IMAD.WIDE.U32 R8, R3, 0x4, R10 ;  /* 0x0000000403087825 */ /* 0x002fca00078e000a */
[----:B------:R-:W3:Y:S04]  /*1180*/  LDG.E R18, desc[UR4][R8.64] ;  /* 0x0000000408127981 */ /* 0x000ee8000c1e1900 */
        /* <DEDUP_REMOVED lines=13> */
[----:B------:R-:W5:Y:S04]  /*1260*/  LDS.64 R16, [R4+0x18] ;  /* 0x0000180004107984 */ /* 0x000f680000000a00 */
[----:B------:R-:W5:Y:S04]  /*1270*/  LDS R20, [R6+0x118] ;  /* 0x0001180006147984 */ /* 0x000f680000000800 */
[----:B------:R-:W-:Y:S04]  /*1280*/  LDS R5, [R6+0x140] ;  /* 0x0001400006057984 */ /* 0x000fe80000000800 */
[----:B------:R-:W5:Y:S04]  /*1290*/  LDS.64 R18, [R4+0x20] ;  /* 0x0000200004127984 */ /* 0x000f680000000a00 */
[----:B------:R-:W5:Y:S01]  /*12a0*/  LDS R24, [R6+0x168] ;  /* 0x0001680006187984 */ /* 0x000f620000000800 */
[----:B0-----:R-:W-:-:S04]  /*12b0*/  IMAD R2, R2, R15, R14 ;  /* 0x0000000f02027224 */ /* 0x001fc800078e020e */
[----:B-1----:R-:W-:-:S04]  /*12c0*/  IMAD R3, R21, R3, R2 ;  /* 0x0000000315037224 */ /* 0x002fc800078e0202 */
[----:B--2---:R-:W-:-:S04]  /*12d0*/  IMAD R10, R10, R23, R3 ;  /* 0x000000170a0a7224 */ /* 0x004fc800078e0203 */
[----:B---3--:R-:W-:-:S04]  /*12e0*/  IMAD R10, R26, R11, R10 ;  /* 0x0000000b1a0a7224 */ /* 0x008fc800078e020a */
[----:B----4-:R-:W-:-:S04]  /*12f0*/  IMAD R8, R8, R13, R10 ;  /* 0x0000000d08087224 */ /* 0x010fc800078e020a */
[----:B-----5:R-:W-:-:S04]  /*1300*/  IMAD R8, R22, R9, R8 ;  /* 0x0000000916087224 */ /* 0x020fc800078e0208 */
[----:B------:R-:W-:-:S04]  /*1310*/  IMAD R7, R16, R7, R8 ;  /* 0x0000000710077224 */ /* 0x000fc800078e0208 */
[----:B------:R-:W-:-:S04]  /*1320*/  IMAD R7, R20, R17, R7 ;  /* 0x0000001114077224 */ /* 0x000fc800078e0207 */
[----:B------:R-:W-:-:S04]  /*1330*/  IMAD R5, R18, R5, R7 ;  /* 0x0000000512057224 */ /* 0x000fc800078e0207 */
[----:B------:R-:W-:Y:S01]  /*1340*/  IMAD R14, R24, R19, R5 ;  /* 0x00000013180e7224 */ /* 0x000fe200078e0205 */
[----:B------:R-:W-:Y:S06]  /*1350*/  BAR.SYNC.DEFER_BLOCKING 0x0 ;  /* 0x0000000000007b1d */ /* 0x000fec0000010000 */
.L_x_0:
[----:B------:R-:W-:-:S04]  /*1360*/  VIMNMX R3, PT, PT, R12, R25, !PT ;  /* 0x000000190c037248 */ /* 0x000fc80007fe0100 */
[----:B------:R-:W-:-:S13]  /*1370*/  ISETP.GE.AND P0, PT, R3, R0, PT ;  /* 0x000000000300720c */ /* 0x000fda0003f06270 */
[----:B------:R-:W-:Y:S05]  /*1380*/  @P0 EXIT ;  /* 0x000000000000094d */ /* 0x000fea0003800000 */
[----:B------:R-:W0:Y:S01]  /*1390*/  LDC.64 R2, c[0x0][0x390] ;  /* 0x0000e400ff027b82 */ /* 0x000e220000000a00 */
[----:B------:R-:W-:-:S04]  /*13a0*/  IMAD R25, R12, R0, R25 ;  /* 0x000000000c197224 */ /* 0x000fc800078e0219 */
[----:B0-----:R-:W-:-:S05]  /*13b0*/  IMAD.WIDE R2, R25, 0x4, R2 ;  /* 0x0000000419027825 */ /* 0x001fca00078e0202 */
[----:B------:R-:W-:Y:S01]  /*13c0*/  STG.E desc[UR4][R2.64], R14 ;  /* 0x0000000e02007986 */ /* 0x000fe2000c101904 */
[----:B------:R-:W-:Y:S05]  /*13d0*/  EXIT ;  /* 0x000000000000794d */ /* 0x000fea0003800000 */
.L_x_4:
[----:B------:R-:W-:-:S00]  /*13e0*/  BRA `(.L_x_4) ;  /* 0xfffffffc00fc7947 */ /* 0x000fc0000383ffff */
[----:B------:R-:W-:-:S00]  /*13f0*/  NOP ;  /* 0x0000000000007918 */ /* 0x000fc00000000000 */
        /* <DEDUP_REMOVED lines=8> */
.L_x_5:


//--------------------- .nv.shared._Z15matrixMulTilingPiS_S_i --------------------------
	.section	.nv.shared._Z15matrixMulTilingPiS_S_i,"aw",@nobits
	.sectionflags	@""
	.align	4
.nv.shared._Z15matrixMulTilingPiS_S_i:
	.zero		1824


//--------------------- .nv.shared.reserved.0     --------------------------
	.section	.nv.shared.reserved.0,"aw",@nobits
	.weak		__nv_reservedSMEM_offset_0_alias
	.size		__nv_reservedSMEM_offset_0_alias, 0, 64
	.other		__nv_reservedSMEM_offset_0_alias,@"STO_CUDA_RESERVED_SHARED STV_DEFAULT"
__nv_reservedSMEM_offset_0_alias:
	.zero		0
	.zero		64


//--------------------- .nv.constant0._Z15matrixMulTilingPiS_S_i --------------------------
	.section	.nv.constant0._Z15matrixMulTilingPiS_S_i,"a",@progbits
	.sectionflags	@""
	.align	4
.nv.constant0._Z15matrixMulTilingPiS_S_i:
	.zero		924


//--------------------- SYMBOLS --------------------------

	.type		.nv.reservedSmem.offset0,@object
	.size		.nv.reservedSmem.offset0,0x4
	.type		.nv.reservedSmem.cap,@object
	.size		.nv.reservedSmem.cap,0x4
